//
// Generated by NVIDIA NVVM Compiler
//
// Compiler Build ID: CL-36424714
// Cuda compilation tools, release 13.0, V13.0.88
// Based on NVVM 20.0.0
//

.version 9.0
.target sm_100
.address_size 64

	// .globl	_Z8oddPhasePi

.visible .entry _Z8oddPhasePi(
	.param .u64 .ptr .align 1 _Z8oddPhasePi_param_0
)
{
	.reg .pred 	%p<5>;
	.reg .b32 	%r<8>;
	.reg .b64 	%rd<5>;

	ld.param.u64 	%rd2, [_Z8oddPhasePi_param_0];
	mov.u32 	%r4, %tid.x;
	mov.u32 	%r5, %ctaid.x;
	mov.u32 	%r6, %ntid.x;
	mad.lo.s32 	%r1, %r5, %r6, %r4;
	and.b32  	%r7, %r1, -2147483647;
	setp.ne.s32 	%p1, %r7, 1;
	setp.gt.s32 	%p2, %r1, 14;
	or.pred  	%p3, %p2, %p1;
	@%p3 bra 	$L__BB0_3;
	cvta.to.global.u64 	%rd3, %rd2;
	mul.wide.u32 	%rd4, %r1, 4;
	add.s64 	%rd1, %rd3, %rd4;
	ld.global.u32 	%r2, [%rd1];
	ld.global.u32 	%r3, [%rd1+4];
	setp.le.s32 	%p4, %r2, %r3;
	@%p4 bra 	$L__BB0_3;
	st.global.u32 	[%rd1], %r3;
	st.global.u32 	[%rd1+4], %r2;
$L__BB0_3:
	ret;

}
	// .globl	_Z9evenPhasePi
.visible .entry _Z9evenPhasePi(
	.param .u64 .ptr .align 1 _Z9evenPhasePi_param_0
)
{
	.reg .pred 	%p<5>;
	.reg .b32 	%r<8>;
	.reg .b64 	%rd<5>;

	ld.param.u64 	%rd2, [_Z9evenPhasePi_param_0];
	mov.u32 	%r4, %tid.x;
	mov.u32 	%r5, %ctaid.x;
	mov.u32 	%r6, %ntid.x;
	mad.lo.s32 	%r1, %r5, %r6, %r4;
	and.b32  	%r7, %r1, 1;
	setp.eq.b32 	%p1, %r7, 1;
	setp.gt.s32 	%p2, %r1, 14;
	or.pred  	%p3, %p2, %p1;
	@%p3 bra 	$L__BB1_3;
	cvta.to.global.u64 	%rd3, %rd2;
	mul.wide.s32 	%rd4, %r1, 4;
	add.s64 	%rd1, %rd3, %rd4;
	ld.global.u32 	%r2, [%rd1];
	ld.global.u32 	%r3, [%rd1+4];
	setp.le.s32 	%p4, %r2, %r3;
	@%p4 bra 	$L__BB1_3;
	st.global.u32 	[%rd1], %r3;
	st.global.u32 	[%rd1+4], %r2;
$L__BB1_3:
	ret;

}


// ===== COMPILED SASS (sm_100) =====

	.target	sm_100

	.elftype	@"ET_EXEC"


//--------------------- .note.nv.tkinfo           --------------------------
	.section	.note.nv.tkinfo,"",@"SHT_NOTE"
	.sectionflags	@"SHF_NOTE_NV_TKINFO"
	.tkinfo
        /*0018*/ 	.word	0x00000002
        /*0030*/ 	.string	""
        /*0030*/ 	.string	"ptxas"
        /*0030*/ 	.string	"Cuda compilation tools, release 13.0, V13.0.88"
        /*0030*/ 	.string	"Build cuda_13.0.r13.0/compiler.36424714_0"
        /*0030*/ 	.string	"-arch sm_100 -m 64 "



//--------------------- .note.nv.cuinfo           --------------------------
	.section	.note.nv.cuinfo,"",@"SHT_NOTE"
	.sectionflags	@"SHF_NOTE_NV_CUINFO"
        /*0018*/ 	.short	0x0002
        /*001a*/ 	.short	0x0064
        /*001c*/ 	.short	0x0082
	.zero		2


//--------------------- .nv.info                  --------------------------
	.section	.nv.info,"",@"SHT_CUDA_INFO"
	.align	4


	//----- nvinfo : EIATTR_REGCOUNT
	.align		4
        /*0000*/ 	.byte	0x04, 0x2f
        /*0002*/ 	.short	(.L_1 - .L_0)
	.align		4
.L_0:
        /*0004*/ 	.word	index@(_Z8oddPhasePi)
        /*0008*/ 	.word	0x00000008


	//----- nvinfo : EIATTR_FRAME_SIZE
	.align		4
.L_1:
        /*000c*/ 	.byte	0x04, 0x11
        /*000e*/ 	.short	(.L_3 - .L_2)
	.align		4
.L_2:
        /*0010*/ 	.word	index@(_Z8oddPhasePi)
        /*0014*/ 	.word	0x00000000


	//----- nvinfo : EIATTR_REGCOUNT
	.align		4
.L_3:
        /*0018*/ 	.byte	0x04, 0x2f
        /*001a*/ 	.short	(.L_5 - .L_4)
	.align		4
.L_4:
        /*001c*/ 	.word	index@(_Z9evenPhasePi)
        /*0020*/ 	.word	0x00000008


	//----- nvinfo : EIATTR_FRAME_SIZE
	.align		4
.L_5:
        /*0024*/ 	.byte	0x04, 0x11
        /*0026*/ 	.short	(.L_7 - .L_6)
	.align		4
.L_6:
        /*0028*/ 	.word	index@(_Z9evenPhasePi)
        /*002c*/ 	.word	0x00000000


	//----- nvinfo : EIATTR_MIN_STACK_SIZE
	.align		4
.L_7:
        /*0030*/ 	.byte	0x04, 0x12
        /*0032*/ 	.short	(.L_9 - .L_8)
	.align		4
.L_8:
        /*0034*/ 	.word	index@(_Z9evenPhasePi)
        /*0038*/ 	.word	0x00000000


	//----- nvinfo : EIATTR_MIN_STACK_SIZE
	.align		4
.L_9:
        /*003c*/ 	.byte	0x04, 0x12
        /*003e*/ 	.short	(.L_11 - .L_10)
	.align		4
.L_10:
        /*0040*/ 	.word	index@(_Z8oddPhasePi)
        /*0044*/ 	.word	0x00000000
.L_11:


//--------------------- .nv.compat                --------------------------
	.section	.nv.compat,"",@"SHT_CUDA_COMPAT_INFO"
	.align	4
        /*0000*/ 	.byte	0x02, 0x09, 0x00, 0x00, 0x02, 0x02, 0x01, 0x00, 0x02, 0x05, 0x05, 0x00, 0x03, 0x07, 0x01, 0x01
        /*0010*/ 	.byte	0x02, 0x03, 0x00, 0x00, 0x02, 0x06, 0x01, 0x00, 0x04, 0x0b, 0x08, 0x00, 0x09, 0x00, 0x00, 0x00
        /*0020*/ 	.byte	0x00, 0x00, 0x00, 0x00


//--------------------- .nv.info._Z9evenPhasePi   --------------------------
	.section	.nv.info._Z9evenPhasePi,"",@"SHT_CUDA_INFO"
	.sectionflags	@""
	.align	4


	//----- nvinfo : EIATTR_CUDA_API_VERSION
	.align		4
        /*0000*/ 	.byte	0x04, 0x37
        /*0002*/ 	.short	(.L_13 - .L_12)
.L_12:
        /*0004*/ 	.word	0x00000082


	//----- nvinfo : EIATTR_KPARAM_INFO
	.align		4
.L_13:
        /*0008*/ 	.byte	0x04, 0x17
        /*000a*/ 	.short	(.L_15 - .L_14)
.L_14:
        /*000c*/ 	.word	0x00000000
        /*0010*/ 	.short	0x0000
        /*0012*/ 	.short	0x0000
        /*0014*/ 	.byte	0x00, 0xf5, 0x21, 0x00


	//----- nvinfo : EIATTR_SPARSE_MMA_MASK
	.align		4
.L_15:
        /*0018*/ 	.byte	0x03, 0x50
        /*001a*/ 	.short	0x0000


	//----- nvinfo : EIATTR_MAXREG_COUNT
	.align		4
        /*001c*/ 	.byte	0x03, 0x1b
        /*001e*/ 	.short	0x00ff


	//----- nvinfo : EIATTR_MERCURY_ISA_VERSION
	.align		4
        /*0020*/ 	.byte	0x03, 0x5f
        /*0022*/ 	.short	0x0101


	//----- nvinfo : EIATTR_VRC_CTA_INIT_COUNT
	.align		4
        /*0024*/ 	.byte	0x02, 0x4a
	.zero		1
	.zero		1


	//----- nvinfo : EIATTR_EXIT_INSTR_OFFSETS
	.align		4
        /*0028*/ 	.byte	0x04, 0x1c
        /*002a*/ 	.short	(.L_17 - .L_16)


	//   ....[0]....
.L_16:
        /*002c*/ 	.word	0x00000080


	//   ....[1]....
        /*0030*/ 	.word	0x000000f0


	//   ....[2]....
        /*0034*/ 	.word	0x00000120


	//----- nvinfo : EIATTR_CBANK_PARAM_SIZE
	.align		4
.L_17:
        /*0038*/ 	.byte	0x03, 0x19
        /*003a*/ 	.short	0x0008


	//----- nvinfo : EIATTR_PARAM_CBANK
	.align		4
        /*003c*/ 	.byte	0x04, 0x0a
        /*003e*/ 	.short	(.L_19 - .L_18)
	.align		4
.L_18:
        /*0040*/ 	.word	index@(.nv.constant0._Z9evenPhasePi)
        /*0044*/ 	.short	0x0380
        /*0046*/ 	.short	0x0008


	//----- nvinfo : EIATTR_SW_WAR
	.align		4
.L_19:
        /*0048*/ 	.byte	0x04, 0x36
        /*004a*/ 	.short	(.L_21 - .L_20)
.L_20:
        /*004c*/ 	.word	0x00000008
.L_21:


//--------------------- .nv.info._Z8oddPhasePi    --------------------------
	.section	.nv.info._Z8oddPhasePi,"",@"SHT_CUDA_INFO"
	.sectionflags	@""
	.align	4


	//----- nvinfo : EIATTR_CUDA_API_VERSION
	.align		4
        /*0000*/ 	.byte	0x04, 0x37
        /*0002*/ 	.short	(.L_23 - .L_22)
.L_22:
        /*0004*/ 	.word	0x00000082


	//----- nvinfo : EIATTR_KPARAM_INFO
	.align		4
.L_23:
        /*0008*/ 	.byte	0x04, 0x17
        /*000a*/ 	.short	(.L_25 - .L_24)
.L_24:
        /*000c*/ 	.word	0x00000000
        /*0010*/ 	.short	0x0000
        /*0012*/ 	.short	0x0000
        /*0014*/ 	.byte	0x00, 0xf5, 0x21, 0x00


	//----- nvinfo : EIATTR_SPARSE_MMA_MASK
	.align		4
.L_25:
        /*0018*/ 	.byte	0x03, 0x50
        /*001a*/ 	.short	0x0000


	//----- nvinfo : EIATTR_MAXREG_COUNT
	.align		4
        /*001c*/ 	.byte	0x03, 0x1b
        /*001e*/ 	.short	0x00ff


	//----- nvinfo : EIATTR_MERCURY_ISA_VERSION
	.align		4
        /*0020*/ 	.byte	0x03, 0x5f
        /*0022*/ 	.short	0x0101


	//----- nvinfo : EIATTR_VRC_CTA_INIT_COUNT
	.align		4
        /*0024*/ 	.byte	0x02, 0x4a
	.zero		1
	.zero		1


	//----- nvinfo : EIATTR_EXIT_INSTR_OFFSETS
	.align		4
        /*0028*/ 	.byte	0x04, 0x1c
        /*002a*/ 	.short	(.L_27 - .L_26)


	//   ....[0]....
.L_26:
        /*002c*/ 	.word	0x00000080


	//   ....[1]....
        /*0030*/ 	.word	0x000000f0


	//   ....[2]....
        /*0034*/ 	.word	0x00000120


	//----- nvinfo : EIATTR_CBANK_PARAM_SIZE
	.align		4
.L_27:
        /*0038*/ 	.byte	0x03, 0x19
        /*003a*/ 	.short	0x0008


	//----- nvinfo : EIATTR_PARAM_CBANK
	.align		4
        /*003c*/ 	.byte	0x04, 0x0a
        /*003e*/ 	.short	(.L_29 - .L_28)
	.align		4
.L_28:
        /*0040*/ 	.word	index@(.nv.constant0._Z8oddPhasePi)
        /*0044*/ 	.short	0x0380
        /*0046*/ 	.short	0x0008


	//----- nvinfo : EIATTR_SW_WAR
	.align		4
.L_29:
        /*0048*/ 	.byte	0x04, 0x36
        /*004a*/ 	.short	(.L_31 - .L_30)
.L_30:
        /*004c*/ 	.word	0x00000008
.L_31:


//--------------------- .nv.callgraph             --------------------------
	.section	.nv.callgraph,"",@"SHT_CUDA_CALLGRAPH"
	.align	4
	.sectionentsize	8
	.align		4
        /*0000*/ 	.word	0x00000000
	.align		4
        /*0004*/ 	.word	0xffffffff
	.align		4
        /*0008*/ 	.word	0x00000000
	.align		4
        /*000c*/ 	.word	0xfffffffe
	.align		4
        /*0010*/ 	.word	0x00000000
	.align		4
        /*0014*/ 	.word	0xfffffffd
	.align		4
        /*0018*/ 	.word	0x00000000
	.align		4
        /*001c*/ 	.word	0xfffffffc


//--------------------- .text._Z9evenPhasePi      --------------------------
	.section	.text._Z9evenPhasePi,"ax",@progbits
	.align	128
        .global         _Z9evenPhasePi
        .type           _Z9evenPhasePi,@function
        .size           _Z9evenPhasePi,(.L_x_2 - _Z9evenPhasePi)
        .other          _Z9evenPhasePi,@"STO_CUDA_ENTRY STV_DEFAULT"
_Z9evenPhasePi:
.text._Z9evenPhasePi:
[----:B------:R-:W-:Y:S01]  /*0000*/  LDC R1, c[0x0][0x37c] ;  /* 0x0000df00ff017b82 */ /* 0x000fe20000000800 */
[----:B------:R-:W0:Y:S07]  /*0010*/  S2R R5, SR_TID.X ;  /* 0x0000000000057919 */ /* 0x000e2e0000002100 */
[----:B------:R-:W0:Y:S08]  /*0020*/  S2UR UR4, SR_CTAID.X ;  /* 0x00000000000479c3 */ /* 0x000e300000002500 */
[----:B------:R-:W0:Y:S02]  /*0030*/  LDC R0, c[0x0][0x360] ;  /* 0x0000d800ff007b82 */ /* 0x000e240000000800 */
[----:B0-----:R-:W-:-:S05]  /*0040*/  IMAD R5, R0, UR4, R5 ;  /* 0x0000000400057c24 */ /* 0x001fca000f8e0205 */
[----:B------:R-:W-:-:S04]  /*0050*/  LOP3.LUT R0, R5, 0x1, RZ, 0xc0, !PT ;  /* 0x0000000105007812 */ /* 0x000fc800078ec0ff */
[----:B------:R-:W-:-:S04]  /*0060*/  ISETP.NE.U32.AND P0, PT, R0, 0x1, PT ;  /* 0x000000010000780c */ /* 0x000fc80003f05070 */
[----:B------:R-:W-:-:S13]  /*0070*/  ISETP.GT.OR P0, PT, R5, 0xe, !P0 ;  /* 0x0000000e0500780c */ /* 0x000fda0004704670 */
[----:B------:R-:W-:Y:S05]  /*0080*/  @P0 EXIT ;  /* 0x000000000000094d */ /* 0x000fea0003800000 */
[----:B------:R-:W0:Y:S01]  /*0090*/  LDC.64 R2, c[0x0][0x380] ;  /* 0x0000e000ff027b82 */ /* 0x000e220000000a00 */
[----:B------:R-:W1:Y:S01]  /*00a0*/  LDCU.64 UR4, c[0x0][0x358] ;  /* 0x00006b00ff0477ac */ /* 0x000e620008000a00 */
[----:B0-----:R-:W-:-:S05]  /*00b0*/  IMAD.WIDE R2, R5, 0x4, R2 ;  /* 0x0000000405027825 */ /* 0x001fca00078e0202 */
[----:B-1----:R-:W2:Y:S04]  /*00c0*/  LDG.E R5, desc[UR4][R2.64] ;  /* 0x0000000402057981 */ /* 0x002ea8000c1e1900 */
[----:B------:R-:W2:Y:S02]  /*00d0*/  LDG.E R0, desc[UR4][R2.64+0x4] ;  /* 0x0000040402007981 */ /* 0x000ea4000c1e1900 */
[----:B--2---:R-:W-:-:S13]  /*00e0*/  ISETP.GT.AND P0, PT, R5, R0, PT ;  /* 0x000000000500720c */ /* 0x004fda0003f04270 */
[----:B------:R-:W-:Y:S05]  /*00f0*/  @!P0 EXIT ;  /* 0x000000000000894d */ /* 0x000fea0003800000 */
[----:B------:R-:W-:Y:S04]  /*0100*/  STG.E desc[UR4][R2.64], R0 ;  /* 0x0000000002007986 */ /* 0x000fe8000c101904 */
[----:B------:R-:W-:Y:S01]  /*0110*/  STG.E desc[UR4][R2.64+0x4], R5 ;  /* 0x0000040502007986 */ /* 0x000fe2000c101904 */
[----:B------:R-:W-:Y:S05]  /*0120*/  EXIT ;  /* 0x000000000000794d */ /* 0x000fea0003800000 */
.L_x_0:
[----:B------:R-:W-:-:S00]  /*0130*/  BRA `(.L_x_0) ;  /* 0xfffffffc00fc7947 */ /* 0x000fc0000383ffff */
[----:B------:R-:W-:-:S00]  /*0140*/  NOP ;  /* 0x0000000000007918 */ /* 0x000fc00000000000 */
        /* <DEDUP_REMOVED lines=11> */
.L_x_2:


//--------------------- .text._Z8oddPhasePi       --------------------------
	.section	.text._Z8oddPhasePi,"ax",@progbits
	.align	128
        .global         _Z8oddPhasePi
        .type           _Z8oddPhasePi,@function
        .size           _Z8oddPhasePi,(.L_x_3 - _Z8oddPhasePi)
        .other          _Z8oddPhasePi,@"STO_CUDA_ENTRY STV_DEFAULT"
_Z8oddPhasePi:
.text._Z8oddPhasePi:
[----:B------:R-:W-:Y:S01]  /*0000*/  LDC R1, c[0x0][0x37c] ;  /* 0x0000df00ff017b82 */ /* 0x000fe20000000800 */
[----:B------:R-:W0:Y:S07]  /*0010*/  S2R R5, SR_TID.X ;  /* 0x0000000000057919 */ /* 0x000e2e0000002100 */
[----:B------:R-:W0:Y:S08]  /*0020*/  S2UR UR4, SR_CTAID.X ;  /* 0x00000000000479c3 */ /* 0x000e300000002500 */
[----:B------:R-:W0:Y:S02]  /*0030*/  LDC R0, c[0x0][0x360] ;  /* 0x0000d800ff007b82 */ /* 0x000e240000000800 */
[----:B0-----:R-:W-:-:S05]  /*0040*/  IMAD R5, R0, UR4, R5 ;  /* 0x0000000400057c24 */ /* 0x001fca000f8e0205 */
[----:B------:R-:W-:-:S04]  /*0050*/  LOP3.LUT R0, R5, 0x80000001, RZ, 0xc0, !PT ;  /* 0x8000000105007812 */ /* 0x000fc800078ec0ff */
[----:B------:R-:W-:-:S04]  /*0060*/  ISETP.NE.AND P0, PT, R0, 0x1, PT ;  /* 0x000000010000780c */ /* 0x000fc80003f05270 */
[----:B------:R-:W-:-:S13]  /*0070*/  ISETP.GT.OR P0, PT, R5, 0xe, P0 ;  /* 0x0000000e0500780c */ /* 0x000fda0000704670 */
[----:B------:R-:W-:Y:S05]  /*0080*/  @P0 EXIT ;  /* 0x000000000000094d */ /* 0x000fea0003800000 */
[----:B------:R-:W0:Y:S01]  /*0090*/  LDC.64 R2, c[0x0][0x380] ;  /* 0x0000e000ff027b82 */ /* 0x000e220000000a00 */
[----:B------:R-:W1:Y:S01]  /*00a0*/  LDCU.64 UR4, c[0x0][0x358] ;  /* 0x00006b00ff0477ac */ /* 0x000e620008000a00 */
[----:B0-----:R-:W-:-:S05]  /*00b0*/  IMAD.WIDE.U32 R2, R5, 0x4, R2 ;  /* 0x0000000405027825 */ /* 0x001fca00078e0002 */
[----:B-1----:R-:W2:Y:S04]  /*00c0*/  LDG.E R5, desc[UR4][R2.64] ;  /* 0x0000000402057981 */ /* 0x002ea8000c1e1900 */
[----:B------:R-:W2:Y:S02]  /*00d0*/  LDG.E R0, desc[UR4][R2.64+0x4] ;  /* 0x0000040402007981 */ /* 0x000ea4000c1e1900 */
[----:B--2---:R-:W-:-:S13]  /*00e0*/  ISETP.GT.AND P0, PT, R5, R0, PT ;  /* 0x000000000500720c */ /* 0x004fda0003f04270 */
[----:B------:R-:W-:Y:S05]  /*00f0*/  @!P0 EXIT ;  /* 0x000000000000894d */ /* 0x000fea0003800000 */
[----:B------:R-:W-:Y:S04]  /*0100*/  STG.E desc[UR4][R2.64], R0 ;  /* 0x0000000002007986 */ /* 0x000fe8000c101904 */
[----:B------:R-:W-:Y:S01]  /*0110*/  STG.E desc[UR4][R2.64+0x4], R5 ;  /* 0x0000040502007986 */ /* 0x000fe2000c101904 */
[----:B------:R-:W-:Y:S05]  /*0120*/  EXIT ;  /* 0x000000000000794d */ /* 0x000fea0003800000 */
.L_x_1:
        /* <DEDUP_REMOVED lines=13> */
.L_x_3:


//--------------------- .nv.shared.reserved.0     --------------------------
	.section	.nv.shared.reserved.0,"aw",@nobits
	.weak		__nv_reservedSMEM_offset_0_alias
	.size		__nv_reservedSMEM_offset_0_alias, 0, 64
	.other		__nv_reservedSMEM_offset_0_alias,@"STO_CUDA_RESERVED_SHARED STV_DEFAULT"
__nv_reservedSMEM_offset_0_alias:
	.zero		0
	.zero		64


//--------------------- .nv.constant0._Z9evenPhasePi --------------------------
	.section	.nv.constant0._Z9evenPhasePi,"a",@progbits
	.sectionflags	@""
	.align	4
.nv.constant0._Z9evenPhasePi:
	.zero		904


//--------------------- .nv.constant0._Z8oddPhasePi --------------------------
	.section	.nv.constant0._Z8oddPhasePi,"a",@progbits
	.sectionflags	@""
	.align	4
.nv.constant0._Z8oddPhasePi:
	.zero		904


//--------------------- SYMBOLS --------------------------

	.type		.nv.reservedSmem.offset0,@object
	.size		.nv.reservedSmem.offset0,0x4
